//
// Generated by NVIDIA NVVM Compiler
//
// Compiler Build ID: CL-36424714
// Cuda compilation tools, release 13.0, V13.0.88
// Based on NVVM 20.0.0
//

.version 9.0
.target sm_100
.address_size 64

	// .globl	_Z13conv2d_kernelPfS_iii
.const .align 4 .b8 F[196];

.visible .entry _Z13conv2d_kernelPfS_iii(
	.param .u64 .ptr .align 1 _Z13conv2d_kernelPfS_iii_param_0,
	.param .u64 .ptr .align 1 _Z13conv2d_kernelPfS_iii_param_1,
	.param .u32 _Z13conv2d_kernelPfS_iii_param_2,
	.param .u32 _Z13conv2d_kernelPfS_iii_param_3,
	.param .u32 _Z13conv2d_kernelPfS_iii_param_4
)
{
	.reg .pred 	%p<93>;
	.reg .b32 	%r<68>;
	.reg .b32 	%f<90>;
	.reg .b64 	%rd<52>;

	ld.param.u64 	%rd11, [_Z13conv2d_kernelPfS_iii_param_0];
	ld.param.u64 	%rd10, [_Z13conv2d_kernelPfS_iii_param_1];
	ld.param.u32 	%r30, [_Z13conv2d_kernelPfS_iii_param_2];
	ld.param.u32 	%r31, [_Z13conv2d_kernelPfS_iii_param_3];
	ld.param.u32 	%r32, [_Z13conv2d_kernelPfS_iii_param_4];
	cvta.to.global.u64 	%rd1, %rd11;
	mov.u32 	%r33, %ctaid.y;
	mov.u32 	%r34, %ntid.y;
	mov.u32 	%r35, %tid.y;
	mad.lo.s32 	%r1, %r33, %r34, %r35;
	mov.u32 	%r36, %ctaid.x;
	mov.u32 	%r37, %ntid.x;
	mov.u32 	%r38, %tid.x;
	mad.lo.s32 	%r2, %r36, %r37, %r38;
	setp.lt.s32 	%p2, %r30, 0;
	mov.f32 	%f71, 0f00000000;
	@%p2 bra 	$L__BB0_40;
	shl.b32 	%r3, %r30, 1;
	sub.s32 	%r4, %r1, %r30;
	sub.s32 	%r5, %r2, %r30;
	max.s32 	%r6, %r3, 0;
	and.b32  	%r7, %r6, 2;
	and.b32  	%r8, %r6, 2147483640;
	neg.s32 	%r9, %r8;
	mov.f32 	%f71, 0f00000000;
	mov.b32 	%r60, 0;
	mov.u64 	%rd24, F;
	cvt.s64.s32 	%rd38, %r5;
$L__BB0_2:
	setp.lt.s32 	%p3, %r3, 7;
	add.s32 	%r41, %r60, %r4;
	setp.gt.s32 	%p4, %r41, -1;
	setp.lt.s32 	%p5, %r41, %r32;
	and.pred  	%p1, %p4, %p5;
	mul.lo.s32 	%r11, %r41, %r31;
	mov.b32 	%r66, 0;
	@%p3 bra 	$L__BB0_21;
	add.s32 	%r61, %r5, %r11;
	mul.wide.u32 	%rd12, %r60, 28;
	mov.u64 	%rd13, F;
	add.s64 	%rd14, %rd13, %rd12;
	add.s64 	%rd51, %rd14, 16;
	mov.b32 	%r63, 3;
	mov.u32 	%r62, %r5;
	mov.u32 	%r64, %r9;
$L__BB0_4:
	.pragma "nounroll";
	setp.gt.s32 	%p6, %r62, -1;
	setp.lt.s32 	%p7, %r62, %r31;
	and.pred  	%p8, %p6, %p7;
	and.pred  	%p9, %p1, %p8;
	not.pred 	%p10, %p9;
	@%p10 bra 	$L__BB0_6;
	ld.const.f32 	%f39, [%rd51+-16];
	mul.wide.s32 	%rd15, %r61, 4;
	add.s64 	%rd16, %rd1, %rd15;
	ld.global.f32 	%f40, [%rd16];
	fma.rn.f32 	%f71, %f39, %f40, %f71;
$L__BB0_6:
	add.s32 	%r43, %r62, 1;
	setp.gt.s32 	%p11, %r43, -1;
	setp.lt.s32 	%p12, %r43, %r31;
	and.pred  	%p13, %p11, %p12;
	and.pred  	%p14, %p1, %p13;
	cvt.s64.s32 	%rd17, %r5;
	add.s32 	%r44, %r63, -3;
	cvt.s64.s32 	%rd18, %r44;
	cvt.s64.s32 	%rd19, %r11;
	add.s64 	%rd20, %rd18, %rd17;
	add.s64 	%rd21, %rd20, %rd19;
	shl.b64 	%rd22, %rd21, 2;
	add.s64 	%rd4, %rd1, %rd22;
	not.pred 	%p15, %p14;
	@%p15 bra 	$L__BB0_8;
	ld.const.f32 	%f41, [%rd51+-12];
	ld.global.f32 	%f42, [%rd4+4];
	fma.rn.f32 	%f71, %f41, %f42, %f71;
$L__BB0_8:
	add.s32 	%r45, %r62, 2;
	setp.gt.s32 	%p16, %r45, -1;
	setp.lt.s32 	%p17, %r45, %r31;
	and.pred  	%p18, %p16, %p17;
	and.pred  	%p19, %p1, %p18;
	not.pred 	%p20, %p19;
	@%p20 bra 	$L__BB0_10;
	ld.const.f32 	%f43, [%rd51+-8];
	ld.global.f32 	%f44, [%rd4+8];
	fma.rn.f32 	%f71, %f43, %f44, %f71;
$L__BB0_10:
	add.s32 	%r46, %r62, 3;
	setp.gt.s32 	%p21, %r46, -1;
	setp.lt.s32 	%p22, %r46, %r31;
	and.pred  	%p23, %p21, %p22;
	and.pred  	%p24, %p1, %p23;
	not.pred 	%p25, %p24;
	@%p25 bra 	$L__BB0_12;
	ld.const.f32 	%f45, [%rd51+-4];
	ld.global.f32 	%f46, [%rd4+12];
	fma.rn.f32 	%f71, %f45, %f46, %f71;
$L__BB0_12:
	add.s32 	%r47, %r62, 4;
	setp.gt.s32 	%p26, %r47, -1;
	setp.lt.s32 	%p27, %r47, %r31;
	and.pred  	%p28, %p26, %p27;
	and.pred  	%p29, %p1, %p28;
	not.pred 	%p30, %p29;
	@%p30 bra 	$L__BB0_14;
	ld.const.f32 	%f47, [%rd51];
	ld.global.f32 	%f48, [%rd4+16];
	fma.rn.f32 	%f71, %f47, %f48, %f71;
$L__BB0_14:
	add.s32 	%r48, %r62, 5;
	setp.gt.s32 	%p31, %r48, -1;
	setp.lt.s32 	%p32, %r48, %r31;
	and.pred  	%p33, %p31, %p32;
	and.pred  	%p34, %p1, %p33;
	not.pred 	%p35, %p34;
	@%p35 bra 	$L__BB0_16;
	ld.const.f32 	%f49, [%rd51+4];
	ld.global.f32 	%f50, [%rd4+20];
	fma.rn.f32 	%f71, %f49, %f50, %f71;
$L__BB0_16:
	add.s32 	%r49, %r62, 6;
	setp.gt.s32 	%p36, %r49, -1;
	setp.lt.s32 	%p37, %r49, %r31;
	and.pred  	%p38, %p36, %p37;
	and.pred  	%p39, %p1, %p38;
	not.pred 	%p40, %p39;
	@%p40 bra 	$L__BB0_18;
	ld.const.f32 	%f51, [%rd51+8];
	ld.global.f32 	%f52, [%rd4+24];
	fma.rn.f32 	%f71, %f51, %f52, %f71;
$L__BB0_18:
	add.s32 	%r50, %r62, 7;
	setp.gt.s32 	%p41, %r50, -1;
	setp.lt.s32 	%p42, %r50, %r31;
	and.pred  	%p43, %p41, %p42;
	and.pred  	%p44, %p1, %p43;
	not.pred 	%p45, %p44;
	@%p45 bra 	$L__BB0_20;
	ld.const.f32 	%f53, [%rd51+12];
	ld.global.f32 	%f54, [%rd4+28];
	fma.rn.f32 	%f71, %f53, %f54, %f71;
$L__BB0_20:
	add.s32 	%r64, %r64, 8;
	add.s32 	%r63, %r63, 8;
	add.s32 	%r62, %r62, 8;
	add.s32 	%r61, %r61, 8;
	add.s64 	%rd51, %rd51, 32;
	setp.ne.s32 	%p46, %r64, 0;
	mov.u32 	%r66, %r8;
	@%p46 bra 	$L__BB0_4;
$L__BB0_21:
	mul.wide.u32 	%rd23, %r60, 28;
	add.s64 	%rd6, %rd24, %rd23;
	and.b32  	%r51, %r6, 6;
	setp.lt.u32 	%p47, %r51, 3;
	@%p47 bra 	$L__BB0_31;
	add.s32 	%r22, %r66, %r5;
	setp.gt.s32 	%p48, %r22, -1;
	setp.lt.s32 	%p49, %r22, %r31;
	and.pred  	%p50, %p48, %p49;
	and.pred  	%p52, %p1, %p50;
	mul.wide.u32 	%rd25, %r66, 4;
	add.s64 	%rd7, %rd6, %rd25;
	not.pred 	%p53, %p52;
	@%p53 bra 	$L__BB0_24;
	ld.const.f32 	%f55, [%rd7];
	add.s32 	%r52, %r22, %r11;
	mul.wide.s32 	%rd26, %r52, 4;
	add.s64 	%rd27, %rd1, %rd26;
	ld.global.f32 	%f56, [%rd27];
	fma.rn.f32 	%f71, %f55, %f56, %f71;
$L__BB0_24:
	add.s32 	%r53, %r22, 1;
	setp.gt.s32 	%p54, %r53, -1;
	setp.lt.s32 	%p55, %r53, %r31;
	and.pred  	%p56, %p54, %p55;
	and.pred  	%p57, %p1, %p56;
	cvt.u64.u32 	%rd29, %r66;
	cvt.s64.s32 	%rd30, %r11;
	add.s64 	%rd31, %rd29, %rd38;
	add.s64 	%rd32, %rd31, %rd30;
	shl.b64 	%rd33, %rd32, 2;
	add.s64 	%rd8, %rd1, %rd33;
	not.pred 	%p58, %p57;
	@%p58 bra 	$L__BB0_26;
	ld.const.f32 	%f57, [%rd7+4];
	ld.global.f32 	%f58, [%rd8+4];
	fma.rn.f32 	%f71, %f57, %f58, %f71;
$L__BB0_26:
	add.s32 	%r54, %r22, 2;
	setp.gt.s32 	%p59, %r54, -1;
	setp.lt.s32 	%p60, %r54, %r31;
	and.pred  	%p61, %p59, %p60;
	and.pred  	%p62, %p1, %p61;
	not.pred 	%p63, %p62;
	@%p63 bra 	$L__BB0_28;
	ld.const.f32 	%f59, [%rd7+8];
	ld.global.f32 	%f60, [%rd8+8];
	fma.rn.f32 	%f71, %f59, %f60, %f71;
$L__BB0_28:
	add.s32 	%r55, %r22, 3;
	setp.gt.s32 	%p64, %r55, -1;
	setp.lt.s32 	%p65, %r55, %r31;
	and.pred  	%p66, %p64, %p65;
	and.pred  	%p67, %p1, %p66;
	not.pred 	%p68, %p67;
	@%p68 bra 	$L__BB0_30;
	ld.const.f32 	%f61, [%rd7+12];
	ld.global.f32 	%f62, [%rd8+12];
	fma.rn.f32 	%f71, %f61, %f62, %f71;
$L__BB0_30:
	add.s32 	%r66, %r66, 4;
$L__BB0_31:
	setp.eq.s32 	%p69, %r7, 0;
	@%p69 bra 	$L__BB0_37;
	add.s32 	%r25, %r66, %r5;
	setp.gt.s32 	%p70, %r25, -1;
	setp.lt.s32 	%p71, %r25, %r31;
	and.pred  	%p72, %p70, %p71;
	and.pred  	%p74, %p1, %p72;
	mul.wide.u32 	%rd34, %r66, 4;
	add.s64 	%rd9, %rd6, %rd34;
	not.pred 	%p75, %p74;
	@%p75 bra 	$L__BB0_34;
	ld.const.f32 	%f63, [%rd9];
	add.s32 	%r56, %r25, %r11;
	mul.wide.s32 	%rd35, %r56, 4;
	add.s64 	%rd36, %rd1, %rd35;
	ld.global.f32 	%f64, [%rd36];
	fma.rn.f32 	%f71, %f63, %f64, %f71;
$L__BB0_34:
	add.s32 	%r57, %r25, 1;
	setp.gt.s32 	%p76, %r57, -1;
	setp.lt.s32 	%p77, %r57, %r31;
	and.pred  	%p78, %p76, %p77;
	and.pred  	%p79, %p1, %p78;
	not.pred 	%p80, %p79;
	@%p80 bra 	$L__BB0_36;
	ld.const.f32 	%f65, [%rd9+4];
	cvt.s64.s32 	%rd37, %r11;
	cvt.s64.s32 	%rd39, %r66;
	add.s64 	%rd40, %rd39, %rd38;
	add.s64 	%rd41, %rd40, %rd37;
	shl.b64 	%rd42, %rd41, 2;
	add.s64 	%rd43, %rd1, %rd42;
	ld.global.f32 	%f66, [%rd43+4];
	fma.rn.f32 	%f71, %f65, %f66, %f71;
$L__BB0_36:
	add.s32 	%r66, %r66, 2;
$L__BB0_37:
	add.s32 	%r28, %r66, %r5;
	setp.gt.s32 	%p81, %r28, -1;
	setp.lt.s32 	%p82, %r28, %r31;
	and.pred  	%p83, %p81, %p82;
	and.pred  	%p85, %p1, %p83;
	not.pred 	%p86, %p85;
	@%p86 bra 	$L__BB0_39;
	mul.wide.u32 	%rd44, %r66, 4;
	add.s64 	%rd45, %rd6, %rd44;
	ld.const.f32 	%f67, [%rd45];
	add.s32 	%r58, %r28, %r11;
	mul.wide.s32 	%rd46, %r58, 4;
	add.s64 	%rd47, %rd1, %rd46;
	ld.global.f32 	%f68, [%rd47];
	fma.rn.f32 	%f71, %f67, %f68, %f71;
$L__BB0_39:
	add.s32 	%r29, %r60, 1;
	setp.ne.s32 	%p87, %r60, %r6;
	mov.u32 	%r60, %r29;
	@%p87 bra 	$L__BB0_2;
$L__BB0_40:
	setp.ge.s32 	%p88, %r1, %r32;
	setp.lt.s32 	%p89, %r2, 0;
	setp.ge.s32 	%p90, %r2, %r31;
	or.pred  	%p91, %p88, %p90;
	or.pred  	%p92, %p91, %p89;
	@%p92 bra 	$L__BB0_42;
	mad.lo.s32 	%r59, %r31, %r1, %r2;
	cvta.to.global.u64 	%rd48, %rd10;
	mul.wide.s32 	%rd49, %r59, 4;
	add.s64 	%rd50, %rd48, %rd49;
	st.global.f32 	[%rd50], %f71;
$L__BB0_42:
	ret;

}


// ===== COMPILED SASS (sm_100) =====

	.target	sm_100

	.elftype	@"ET_EXEC"


//--------------------- .note.nv.tkinfo           --------------------------
	.section	.note.nv.tkinfo,"",@"SHT_NOTE"
	.sectionflags	@"SHF_NOTE_NV_TKINFO"
	.tkinfo
        /*0018*/ 	.word	0x00000002
        /*0030*/ 	.string	""
        /*0030*/ 	.string	"ptxas"
        /*0030*/ 	.string	"Cuda compilation tools, release 13.0, V13.0.88"
        /*0030*/ 	.string	"Build cuda_13.0.r13.0/compiler.36424714_0"
        /*0030*/ 	.string	"-arch sm_100 -m 64 "



//--------------------- .note.nv.cuinfo           --------------------------
	.section	.note.nv.cuinfo,"",@"SHT_NOTE"
	.sectionflags	@"SHF_NOTE_NV_CUINFO"
        /*0018*/ 	.short	0x0002
        /*001a*/ 	.short	0x0064
        /*001c*/ 	.short	0x0082
	.zero		2


//--------------------- .nv.info                  --------------------------
	.section	.nv.info,"",@"SHT_CUDA_INFO"
	.align	4


	//----- nvinfo : EIATTR_REGCOUNT
	.align		4
        /*0000*/ 	.byte	0x04, 0x2f
        /*0002*/ 	.short	(.L_2 - .L_1)
	.align		4
.L_1:
        /*0004*/ 	.word	index@(_Z13conv2d_kernelPfS_iii)
        /*0008*/ 	.word	0x0000001b


	//----- nvinfo : EIATTR_FRAME_SIZE
	.align		4
.L_2:
        /*000c*/ 	.byte	0x04, 0x11
        /*000e*/ 	.short	(.L_4 - .L_3)
	.align		4
.L_3:
        /*0010*/ 	.word	index@(_Z13conv2d_kernelPfS_iii)
        /*0014*/ 	.word	0x00000000


	//----- nvinfo : EIATTR_MIN_STACK_SIZE
	.align		4
.L_4:
        /*0018*/ 	.byte	0x04, 0x12
        /*001a*/ 	.short	(.L_6 - .L_5)
	.align		4
.L_5:
        /*001c*/ 	.word	index@(_Z13conv2d_kernelPfS_iii)
        /*0020*/ 	.word	0x00000000
.L_6:


//--------------------- .nv.compat                --------------------------
	.section	.nv.compat,"",@"SHT_CUDA_COMPAT_INFO"
	.align	4
        /*0000*/ 	.byte	0x02, 0x09, 0x00, 0x00, 0x02, 0x02, 0x01, 0x00, 0x02, 0x05, 0x05, 0x00, 0x03, 0x07, 0x01, 0x01
        /*0010*/ 	.byte	0x02, 0x03, 0x00, 0x00, 0x02, 0x06, 0x01, 0x00, 0x04, 0x0b, 0x08, 0x00, 0x09, 0x00, 0x00, 0x00
        /*0020*/ 	.byte	0x00, 0x00, 0x00, 0x00


//--------------------- .nv.info._Z13conv2d_kernelPfS_iii --------------------------
	.section	.nv.info._Z13conv2d_kernelPfS_iii,"",@"SHT_CUDA_INFO"
	.sectionflags	@""
	.align	4


	//----- nvinfo : EIATTR_CUDA_API_VERSION
	.align		4
        /*0000*/ 	.byte	0x04, 0x37
        /*0002*/ 	.short	(.L_8 - .L_7)
.L_7:
        /*0004*/ 	.word	0x00000082


	//----- nvinfo : EIATTR_KPARAM_INFO
	.align		4
.L_8:
        /*0008*/ 	.byte	0x04, 0x17
        /*000a*/ 	.short	(.L_10 - .L_9)
.L_9:
        /*000c*/ 	.word	0x00000000
        /*0010*/ 	.short	0x0004
        /*0012*/ 	.short	0x0018
        /*0014*/ 	.byte	0x00, 0xf0, 0x11, 0x00


	//----- nvinfo : EIATTR_KPARAM_INFO
	.align		4
.L_10:
        /*0018*/ 	.byte	0x04, 0x17
        /*001a*/ 	.short	(.L_12 - .L_11)
.L_11:
        /*001c*/ 	.word	0x00000000
        /*0020*/ 	.short	0x0003
        /*0022*/ 	.short	0x0014
        /*0024*/ 	.byte	0x00, 0xf0, 0x11, 0x00


	//----- nvinfo : EIATTR_KPARAM_INFO
	.align		4
.L_12:
        /*0028*/ 	.byte	0x04, 0x17
        /*002a*/ 	.short	(.L_14 - .L_13)
.L_13:
        /*002c*/ 	.word	0x00000000
        /*0030*/ 	.short	0x0002
        /*0032*/ 	.short	0x0010
        /*0034*/ 	.byte	0x00, 0xf0, 0x11, 0x00


	//----- nvinfo : EIATTR_KPARAM_INFO
	.align		4
.L_14:
        /*0038*/ 	.byte	0x04, 0x17
        /*003a*/ 	.short	(.L_16 - .L_15)
.L_15:
        /*003c*/ 	.word	0x00000000
        /*0040*/ 	.short	0x0001
        /*0042*/ 	.short	0x0008
        /*0044*/ 	.byte	0x00, 0xf5, 0x21, 0x00


	//----- nvinfo : EIATTR_KPARAM_INFO
	.align		4
.L_16:
        /*0048*/ 	.byte	0x04, 0x17
        /*004a*/ 	.short	(.L_18 - .L_17)
.L_17:
        /*004c*/ 	.word	0x00000000
        /*0050*/ 	.short	0x0000
        /*0052*/ 	.short	0x0000
        /*0054*/ 	.byte	0x00, 0xf5, 0x21, 0x00


	//----- nvinfo : EIATTR_SPARSE_MMA_MASK
	.align		4
.L_18:
        /*0058*/ 	.byte	0x03, 0x50
        /*005a*/ 	.short	0x0000


	//----- nvinfo : EIATTR_MAXREG_COUNT
	.align		4
        /*005c*/ 	.byte	0x03, 0x1b
        /*005e*/ 	.short	0x00ff


	//----- nvinfo : EIATTR_MERCURY_ISA_VERSION
	.align		4
        /*0060*/ 	.byte	0x03, 0x5f
        /*0062*/ 	.short	0x0101


	//----- nvinfo : EIATTR_VRC_CTA_INIT_COUNT
	.align		4
        /*0064*/ 	.byte	0x02, 0x4a
	.zero		1
	.zero		1


	//----- nvinfo : EIATTR_EXIT_INSTR_OFFSETS
	.align		4
        /*0068*/ 	.byte	0x04, 0x1c
        /*006a*/ 	.short	(.L_20 - .L_19)


	//   ....[0]....
.L_19:
        /*006c*/ 	.word	0x00000d10


	//   ....[1]....
        /*0070*/ 	.word	0x00000d60


	//----- nvinfo : EIATTR_CRS_STACK_SIZE
	.align		4
.L_20:
        /*0074*/ 	.byte	0x04, 0x1e
        /*0076*/ 	.short	(.L_22 - .L_21)
.L_21:
        /*0078*/ 	.word	0x00000000


	//----- nvinfo : EIATTR_CBANK_PARAM_SIZE
	.align		4
.L_22:
        /*007c*/ 	.byte	0x03, 0x19
        /*007e*/ 	.short	0x001c


	//----- nvinfo : EIATTR_PARAM_CBANK
	.align		4
        /*0080*/ 	.byte	0x04, 0x0a
        /*0082*/ 	.short	(.L_24 - .L_23)
	.align		4
.L_23:
        /*0084*/ 	.word	index@(.nv.constant0._Z13conv2d_kernelPfS_iii)
        /*0088*/ 	.short	0x0380
        /*008a*/ 	.short	0x001c


	//----- nvinfo : EIATTR_SW_WAR
	.align		4
.L_24:
        /*008c*/ 	.byte	0x04, 0x36
        /*008e*/ 	.short	(.L_26 - .L_25)
.L_25:
        /*0090*/ 	.word	0x00000008
.L_26:


//--------------------- .nv.callgraph             --------------------------
	.section	.nv.callgraph,"",@"SHT_CUDA_CALLGRAPH"
	.align	4
	.sectionentsize	8
	.align		4
        /*0000*/ 	.word	0x00000000
	.align		4
        /*0004*/ 	.word	0xffffffff
	.align		4
        /*0008*/ 	.word	0x00000000
	.align		4
        /*000c*/ 	.word	0xfffffffe
	.align		4
        /*0010*/ 	.word	0x00000000
	.align		4
        /*0014*/ 	.word	0xfffffffd
	.align		4
        /*0018*/ 	.word	0x00000000
	.align		4
        /*001c*/ 	.word	0xfffffffc


//--------------------- .nv.constant3             --------------------------
	.section	.nv.constant3,"a",@progbits
	.align	4
.nv.constant3:
	.type		F,@object
	.size		F,(.L_0 - F)
F:
	.zero		196
.L_0:


//--------------------- .text._Z13conv2d_kernelPfS_iii --------------------------
	.section	.text._Z13conv2d_kernelPfS_iii,"ax",@progbits
	.align	128
        .global         _Z13conv2d_kernelPfS_iii
        .type           _Z13conv2d_kernelPfS_iii,@function
        .size           _Z13conv2d_kernelPfS_iii,(.L_x_9 - _Z13conv2d_kernelPfS_iii)
        .other          _Z13conv2d_kernelPfS_iii,@"STO_CUDA_ENTRY STV_DEFAULT"
_Z13conv2d_kernelPfS_iii:
.text._Z13conv2d_kernelPfS_iii:
[----:B------:R-:W-:Y:S01]  /*0000*/  LDC R1, c[0x0][0x37c] ;  /* 0x0000df00ff017b82 */ /* 0x000fe20000000800 */
[----:B------:R-:W0:Y:S01]  /*0010*/  S2R R3, SR_TID.Y ;  /* 0x0000000000037919 */ /* 0x000e220000002200 */
[----:B------:R-:W1:Y:S06]  /*0020*/  LDCU UR7, c[0x0][0x390] ;  /* 0x00007200ff0777ac */ /* 0x000e6c0008000800 */
[----:B------:R-:W0:Y:S01]  /*0030*/  S2UR UR4, SR_CTAID.Y ;  /* 0x00000000000479c3 */ /* 0x000e220000002600 */
[----:B------:R-:W2:Y:S01]  /*0040*/  S2R R5, SR_TID.X ;  /* 0x0000000000057919 */ /* 0x000ea20000002100 */
[----:B------:R-:W3:Y:S06]  /*0050*/  LDCU.64 UR14, c[0x0][0x358] ;  /* 0x00006b00ff0e77ac */ /* 0x000eec0008000a00 */
[----:B------:R-:W0:Y:S08]  /*0060*/  LDC R0, c[0x0][0x364] ;  /* 0x0000d900ff007b82 */ /* 0x000e300000000800 */
[----:B------:R-:W2:Y:S01]  /*0070*/  S2UR UR5, SR_CTAID.X ;  /* 0x00000000000579c3 */ /* 0x000ea20000002500 */
[----:B-1----:R-:W-:-:S07]  /*0080*/  UISETP.GE.AND UP0, UPT, UR7, URZ, UPT ;  /* 0x000000ff0700728c */ /* 0x002fce000bf06270 */
[----:B------:R-:W2:Y:S01]  /*0090*/  LDC R2, c[0x0][0x360] ;  /* 0x0000d800ff027b82 */ /* 0x000ea20000000800 */
[----:B0-----:R-:W-:Y:S02]  /*00a0*/  IMAD R0, R0, UR4, R3 ;  /* 0x0000000400007c24 */ /* 0x001fe4000f8e0203 */
[----:B--2---:R-:W-:Y:S02]  /*00b0*/  IMAD R3, R2, UR5, R5 ;  /* 0x0000000502037c24 */ /* 0x004fe4000f8e0205 */
[----:B------:R-:W-:Y:S01]  /*00c0*/  IMAD.MOV.U32 R5, RZ, RZ, RZ ;  /* 0x000000ffff057224 */ /* 0x000fe200078e00ff */
[----:B---3--:R-:W-:Y:S06]  /*00d0*/  BRA.U !UP0, `(.L_x_0) ;  /* 0x0000000908f87547 */ /* 0x008fec000b800000 */
[----:B------:R-:W-:Y:S02]  /*00e0*/  USHF.L.U32 UR8, UR7, 0x1, URZ ;  /* 0x0000000107087899 */ /* 0x000fe400080006ff */
[----:B------:R-:W-:Y:S01]  /*00f0*/  VIADD R4, R3, -UR7 ;  /* 0x8000000703047c36 */ /* 0x000fe20008000000 */
[----:B------:R-:W-:Y:S01]  /*0100*/  UMOV UR4, URZ ;  /* 0x000000ff00047c82 */ /* 0x000fe20008000000 */
[----:B------:R-:W-:Y:S01]  /*0110*/  VIADD R14, R0, -UR7 ;  /* 0x80000007000e7c36 */ /* 0x000fe20008000000 */
[----:B------:R-:W-:Y:S01]  /*0120*/  UISETP.LT.AND UP0, UPT, URZ, UR8, UPT ;  /* 0x00000008ff00728c */ /* 0x000fe2000bf01270 */
[----:B------:R-:W-:Y:S01]  /*0130*/  IMAD.MOV.U32 R5, RZ, RZ, RZ ;  /* 0x000000ffff057224 */ /* 0x000fe200078e00ff */
[----:B------:R-:W-:Y:S02]  /*0140*/  SHF.R.S32.HI R2, RZ, 0x1f, R4 ;  /* 0x0000001fff027819 */ /* 0x000fe40000011404 */
[----:B------:R-:W-:-:S04]  /*0150*/  USEL UR9, URZ, UR8, !UP0 ;  /* 0x00000008ff097287 */ /* 0x000fc8000c000000 */
[----:B------:R-:W-:-:S04]  /*0160*/  ULOP3.LUT UR10, UR9, 0x7ffffff8, URZ, 0xc0, !UPT ;  /* 0x7ffffff8090a7892 */ /* 0x000fc8000f8ec0ff */
[----:B------:R-:W-:-:S12]  /*0170*/  UIADD3 UR6, UPT, UPT, -UR10, URZ, URZ ;  /* 0x000000ff0a067290 */ /* 0x000fd8000fffe1ff */
.L_x_7:
[----:B------:R-:W0:Y:S01]  /*0180*/  LDCU UR5, c[0x0][0x398] ;  /* 0x00007300ff0577ac */ /* 0x000e220008000800 */
[----:B------:R-:W-:Y:S02]  /*0190*/  VIADD R7, R14, UR4 ;  /* 0x000000040e077c36 */ /* 0x000fe40008000000 */
[----:B------:R-:W-:Y:S01]  /*01a0*/  IMAD.MOV.U32 R9, RZ, RZ, RZ ;  /* 0x000000ffff097224 */ /* 0x000fe200078e00ff */
[----:B------:R-:W1:Y:S01]  /*01b0*/  LDCU UR7, c[0x0][0x394] ;  /* 0x00007280ff0777ac */ /* 0x000e620008000800 */
[----:B------:R-:W-:Y:S01]  /*01c0*/  UISETP.GE.AND UP0, UPT, UR8, 0x7, UPT ;  /* 0x000000070800788c */ /* 0x000fe2000bf06270 */
[----:B0-----:R-:W-:-:S04]  /*01d0*/  ISETP.GE.AND P0, PT, R7, UR5, PT ;  /* 0x0000000507007c0c */ /* 0x001fc8000bf06270 */
[C---:B------:R-:W-:Y:S01]  /*01e0*/  ISETP.GT.AND P0, PT, R7.reuse, -0x1, !P0 ;  /* 0xffffffff0700780c */ /* 0x040fe20004704270 */
[----:B-1----:R-:W-:-:S03]  /*01f0*/  IMAD R7, R7, UR7, RZ ;  /* 0x0000000707077c24 */ /* 0x002fc6000f8e02ff */
[----:B------:R-:W-:Y:S09]  /*0200*/  BRA.U !UP0, `(.L_x_1) ;  /* 0x0000000508487547 */ /* 0x000ff2000b800000 */
[----:B------:R-:W-:Y:S01]  /*0210*/  UMOV UR5, 0x10 ;  /* 0x0000001000057882 */ /* 0x000fe20000000000 */
[----:B------:R-:W-:Y:S01]  /*0220*/  IMAD.IADD R6, R4, 0x1, R7 ;  /* 0x0000000104067824 */ /* 0x000fe200078e0207 */
[----:B------:R-:W-:Y:S01]  /*0230*/  UIMAD UR5, UR4, 0x1c, UR5 ;  /* 0x0000001c040578a4 */ /* 0x000fe2000f8e0205 */
[----:B------:R-:W-:Y:S01]  /*0240*/  IMAD.MOV.U32 R11, RZ, RZ, R4 ;  /* 0x000000ffff0b7224 */ /* 0x000fe200078e0004 */
[----:B------:R-:W0:Y:S04]  /*0250*/  LDCU UR7, c[0x0][0x394] ;  /* 0x00007280ff0777ac */ /* 0x000e280008000800 */
[----:B------:R-:W-:Y:S01]  /*0260*/  IMAD.U32 R10, RZ, RZ, UR5 ;  /* 0x00000005ff0a7e24 */ /* 0x000fe2000f8e00ff */
[----:B------:R-:W1:Y:S01]  /*0270*/  LDCU.64 UR16, c[0x0][0x380] ;  /* 0x00007000ff1077ac */ /* 0x000e620008000a00 */
[----:B------:R-:W-:Y:S01]  /*0280*/  UMOV UR11, 0x3 ;  /* 0x00000003000b7882 */ /* 0x000fe20000000000 */
[----:B------:R-:W-:-:S05]  /*0290*/  UMOV UR5, UR6 ;  /* 0x0000000600057c82 */ /* 0x000fca0008000000 */
.L_x_2:
[C---:B0-----:R-:W-:Y:S01]  /*02a0*/  ISETP.GE.AND P3, PT, R11.reuse, UR7, PT ;  /* 0x000000070b007c0c */ /* 0x041fe2000bf66270 */
[C---:B------:R-:W-:Y:S01]  /*02b0*/  VIADD R2, R11.reuse, 0x1 ;  /* 0x000000010b027836 */ /* 0x040fe20000000000 */
[----:B------:R-:W-:Y:S01]  /*02c0*/  UIADD3 UR12, UPT, UPT, UR11, -0x3, URZ ;  /* 0xfffffffd0b0c7890 */ /* 0x000fe2000fffe0ff */
[----:B------:R-:W-:Y:S02]  /*02d0*/  SHF.R.S32.HI R9, RZ, 0x1f, R7 ;  /* 0x0000001fff097819 */ /* 0x000fe40000011407 */
[----:B------:R-:W-:Y:S01]  /*02e0*/  ISETP.GT.AND P3, PT, R11, -0x1, !P3 ;  /* 0xffffffff0b00780c */ /* 0x000fe20005f64270 */
[----:B------:R-:W-:Y:S01]  /*02f0*/  USHF.R.S32.HI UR13, URZ, 0x1f, UR12 ;  /* 0x0000001fff0d7899 */ /* 0x000fe2000801140c */
[C---:B------:R-:W-:Y:S02]  /*0300*/  ISETP.GE.AND P2, PT, R2.reuse, UR7, PT ;  /* 0x0000000702007c0c */ /* 0x040fe4000bf46270 */
[----:B------:R-:W-:Y:S02]  /*0310*/  PLOP3.LUT P3, PT, P0, P3, PT, 0x80, 0x8 ;  /* 0x000000000008781c */ /* 0x000fe40000767070 */
[----:B------:R-:W-:-:S02]  /*0320*/  ISETP.GT.AND P2, PT, R2, -0x1, !P2 ;  /* 0xffffffff0200780c */ /* 0x000fc40005744270 */
[--C-:B------:R-:W-:Y:S02]  /*0330*/  SHF.R.S32.HI R2, RZ, 0x1f, R4.reuse ;  /* 0x0000001fff027819 */ /* 0x100fe40000011404 */
[----:B------:R-:W-:Y:S02]  /*0340*/  IADD3 R15, P1, P4, R7, UR12, R4 ;  /* 0x0000000c070f7c10 */ /* 0x000fe4000fc3e004 */
[----:B------:R-:W-:Y:S02]  /*0350*/  PLOP3.LUT P2, PT, P0, P2, PT, 0x80, 0x8 ;  /* 0x000000000008781c */ /* 0x000fe40000745070 */
[----:B------:R-:W-:Y:S02]  /*0360*/  IADD3.X R16, PT, PT, R9, UR13, R2, P1, P4 ;  /* 0x0000000d09107c10 */ /* 0x000fe40008fe8402 */
[C---:B-1----:R-:W-:Y:S01]  /*0370*/  LEA R8, P1, R15.reuse, UR16, 0x2 ;  /* 0x000000100f087c11 */ /* 0x042fe2000f8210ff */
[----:B------:R-:W0:Y:S03]  /*0380*/  @P3 LDC.64 R12, c[0x0][0x380] ;  /* 0x0000e000ff0c3b82 */ /* 0x000e260000000a00 */
[----:B------:R-:W-:-:S05]  /*0390*/  LEA.HI.X R9, R15, UR17, R16, 0x2, P1 ;  /* 0x000000110f097c11 */ /* 0x000fca00088f1410 */
[----:B------:R-:W2:Y:S01]  /*03a0*/  @P2 LDG.E R15, desc[UR14][R8.64+0x4] ;  /* 0x0000040e080f2981 */ /* 0x000ea2000c1e1900 */
[----:B0-----:R-:W-:-:S06]  /*03b0*/  @P3 IMAD.WIDE R12, R6, 0x4, R12 ;  /* 0x00000004060c3825 */ /* 0x001fcc00078e020c */
[----:B------:R0:W3:Y:S01]  /*03c0*/  @P3 LDG.E R12, desc[UR14][R12.64] ;  /* 0x0000000e0c0c3981 */ /* 0x0000e2000c1e1900 */
[----:B------:R-:W3:Y:S01]  /*03d0*/  @P3 LDC R16, c[0x3][R10+-0x10] ;  /* 0x00fffc000a103b82 */ /* 0x000ee20000000800 */
[C---:B------:R-:W-:Y:S02]  /*03e0*/  VIADD R17, R11.reuse, 0x2 ;  /* 0x000000020b117836 */ /* 0x040fe40000000000 */
[----:B------:R-:W-:-:S05]  /*03f0*/  VIADD R19, R11, 0x3 ;  /* 0x000000030b137836 */ /* 0x000fca0000000000 */
[----:B------:R-:W2:Y:S01]  /*0400*/  @P2 LDC R18, c[0x3][R10+-0xc] ;  /* 0x00fffd000a122b82 */ /* 0x000ea20000000800 */
[----:B------:R-:W-:Y:S01]  /*0410*/  ISETP.GE.AND P1, PT, R17, UR7, PT ;  /* 0x0000000711007c0c */ /* 0x000fe2000bf26270 */
[----:B------:R-:W-:Y:S01]  /*0420*/  VIADD R20, R11, 0x4 ;  /* 0x000000040b147836 */ /* 0x000fe20000000000 */
[----:B------:R-:W-:Y:S02]  /*0430*/  ISETP.GE.AND P6, PT, R19, UR7, PT ;  /* 0x0000000713007c0c */ /* 0x000fe4000bfc6270 */
[----:B------:R-:W-:Y:S01]  /*0440*/  ISETP.GT.AND P1, PT, R17, -0x1, !P1 ;  /* 0xffffffff1100780c */ /* 0x000fe20004f24270 */
[----:B0-----:R-:W-:Y:S01]  /*0450*/  VIADD R13, R11, 0x5 ;  /* 0x000000050b0d7836 */ /* 0x001fe20000000000 */
[C---:B------:R-:W-:Y:S02]  /*0460*/  ISETP.GE.AND P5, PT, R20.reuse, UR7, PT ;  /* 0x0000000714007c0c */ /* 0x040fe4000bfa6270 */
[----:B------:R-:W-:Y:S02]  /*0470*/  ISETP.GT.AND P6, PT, R19, -0x1, !P6 ;  /* 0xffffffff1300780c */ /* 0x000fe400077c4270 */
[----:B------:R-:W-:Y:S01]  /*0480*/  PLOP3.LUT P1, PT, P0, P1, PT, 0x80, 0x8 ;  /* 0x000000000008781c */ /* 0x000fe20000723070 */
[----:B------:R-:W-:Y:S01]  /*0490*/  VIADD R17, R11, 0x6 ;  /* 0x000000060b117836 */ /* 0x000fe20000000000 */
[----:B------:R-:W-:-:S02]  /*04a0*/  ISETP.GT.AND P5, PT, R20, -0x1, !P5 ;  /* 0xffffffff1400780c */ /* 0x000fc40006fa4270 */
[C---:B------:R-:W-:Y:S02]  /*04b0*/  ISETP.GE.AND P4, PT, R13.reuse, UR7, PT ;  /* 0x000000070d007c0c */ /* 0x040fe4000bf86270 */
[----:B------:R-:W-:Y:S02]  /*04c0*/  PLOP3.LUT P5, PT, P0, P5, PT, 0x80, 0x8 ;  /* 0x000000000008781c */ /* 0x000fe400007ab070 */
[----:B------:R-:W-:-:S04]  /*04d0*/  ISETP.GT.AND P4, PT, R13, -0x1, !P4 ;  /* 0xffffffff0d00780c */ /* 0x000fc80006784270 */
[----:B------:R-:W-:Y:S01]  /*04e0*/  PLOP3.LUT P4, PT, P0, P4, PT, 0x80, 0x8 ;  /* 0x000000000008781c */ /* 0x000fe20000789070 */
[----:B------:R-:W4:-:S12]  /*04f0*/  @P1 LDG.E R13, desc[UR14][R8.64+0x8] ;  /* 0x0000080e080d1981 */ /* 0x000f18000c1e1900 */
[----:B------:R-:W5:Y:S01]  /*0500*/  @P4 LDG.E R19, desc[UR14][R8.64+0x14] ;  /* 0x0000140e08134981 */ /* 0x000f62000c1e1900 */
[----:B---3--:R-:W-:Y:S01]  /*0510*/  @P3 FFMA R5, R16, R12, R5 ;  /* 0x0000000c10053223 */ /* 0x008fe20000000005 */
[----:B------:R-:W-:Y:S01]  /*0520*/  PLOP3.LUT P3, PT, P0, P6, PT, 0x80, 0x8 ;  /* 0x000000000008781c */ /* 0x000fe2000076d070 */
[----:B------:R-:W-:Y:S01]  /*0530*/  VIADD R12, R11, 0x7 ;  /* 0x000000070b0c7836 */ /* 0x000fe20000000000 */
[----:B------:R-:W-:Y:S01]  /*0540*/  ISETP.GE.AND P6, PT, R17, UR7, PT ;  /* 0x0000000711007c0c */ /* 0x000fe2000bfc6270 */
[----:B--2---:R-:W-:-:S03]  /*0550*/  @P2 FFMA R5, R18, R15, R5 ;  /* 0x0000000f12052223 */ /* 0x004fc60000000005 */
[----:B------:R-:W-:Y:S02]  /*0560*/  ISETP.GT.AND P6, PT, R17, -0x1, !P6 ;  /* 0xffffffff1100780c */ /* 0x000fe400077c4270 */
[C---:B------:R-:W-:Y:S01]  /*0570*/  ISETP.GE.AND P2, PT, R12.reuse, UR7, PT ;  /* 0x000000070c007c0c */ /* 0x040fe2000bf46270 */
[----:B------:R-:W2:Y:S01]  /*0580*/  @P5 LDG.E R17, desc[UR14][R8.64+0x10] ;  /* 0x0000100e08115981 */ /* 0x000ea2000c1e1900 */
[----:B------:R-:W-:Y:S02]  /*0590*/  PLOP3.LUT P6, PT, P0, P6, PT, 0x80, 0x8 ;  /* 0x000000000008781c */ /* 0x000fe400007cd070 */
[----:B------:R-:W-:Y:S01]  /*05a0*/  ISETP.GT.AND P2, PT, R12, -0x1, !P2 ;  /* 0xffffffff0c00780c */ /* 0x000fe20005744270 */
[----:B------:R-:W3:Y:S03]  /*05b0*/  @P3 LDG.E R15, desc[UR14][R8.64+0xc] ;  /* 0x00000c0e080f3981 */ /* 0x000ee6000c1e1900 */
[----:B------:R-:W-:-:S07]  /*05c0*/  PLOP3.LUT P2, PT, P0, P2, PT, 0x80, 0x8 ;  /* 0x000000000008781c */ /* 0x000fce0000745070 */
[----:B------:R-:W5:Y:S06]  /*05d0*/  @P6 LDG.E R21, desc[UR14][R8.64+0x18] ;  /* 0x0000180e08156981 */ /* 0x000f6c000c1e1900 */
[----:B------:R-:W5:Y:S01]  /*05e0*/  @P2 LDG.E R23, desc[UR14][R8.64+0x1c] ;  /* 0x00001c0e08172981 */ /* 0x000f62000c1e1900 */
[----:B------:R-:W4:Y:S08]  /*05f0*/  @P1 LDC R12, c[0x3][R10+-0x8] ;  /* 0x00fffe000a0c1b82 */ /* 0x000f300000000800 */
[----:B------:R0:W3:Y:S08]  /*0600*/  @P3 LDC R16, c[0x3][R10+-0x4] ;  /* 0x00ffff000a103b82 */ /* 0x0000f00000000800 */
[----:B------:R0:W2:Y:S08]  /*0610*/  @P5 LDC R18, c[0x3][R10] ;  /* 0x00c000000a125b82 */ /* 0x0000b00000000800 */
[----:B------:R0:W5:Y:S08]  /*0620*/  @P4 LDC R20, c[0x3][R10+0x4] ;  /* 0x00c001000a144b82 */ /* 0x0001700000000800 */
[----:B------:R0:W1:Y:S01]  /*0630*/  @P6 LDC R22, c[0x3][R10+0x8] ;  /* 0x00c002000a166b82 */ /* 0x0000620000000800 */
[----:B----4-:R-:W-:-:S07]  /*0640*/  @P1 FFMA R5, R12, R13, R5 ;  /* 0x0000000d0c051223 */ /* 0x010fce0000000005 */
[----:B------:R0:W4:Y:S01]  /*0650*/  @P2 LDC R24, c[0x3][R10+0xc] ;  /* 0x00c003000a182b82 */ /* 0x0001220000000800 */
[----:B------:R-:W-:-:S04]  /*0660*/  UIADD3 UR5, UPT, UPT, UR5, 0x8, URZ ;  /* 0x0000000805057890 */ /* 0x000fc8000fffe0ff */
[----:B------:R-:W-:Y:S01]  /*0670*/  UISETP.NE.AND UP0, UPT, UR5, URZ, UPT ;  /* 0x000000ff0500728c */ /* 0x000fe2000bf05270 */
[----:B------:R-:W-:Y:S02]  /*0680*/  VIADD R11, R11, 0x8 ;  /* 0x000000080b0b7836 */ /* 0x000fe40000000000 */
[----:B0-----:R-:W-:Y:S02]  /*0690*/  VIADD R10, R10, 0x20 ;  /* 0x000000200a0a7836 */ /* 0x001fe40000000000 */
[----:B------:R-:W-:Y:S01]  /*06a0*/  VIADD R6, R6, 0x8 ;  /* 0x0000000806067836 */ /* 0x000fe20000000000 */
[----:B------:R-:W-:Y:S01]  /*06b0*/  UIADD3 UR11, UPT, UPT, UR11, 0x8, URZ ;  /* 0x000000080b0b7890 */ /* 0x000fe2000fffe0ff */
[----:B---3--:R-:W-:-:S04]  /*06c0*/  @P3 FFMA R5, R16, R15, R5 ;  /* 0x0000000f10053223 */ /* 0x008fc80000000005 */
[----:B--2---:R-:W-:-:S04]  /*06d0*/  @P5 FFMA R5, R18, R17, R5 ;  /* 0x0000001112055223 */ /* 0x004fc80000000005 */
[----:B-----5:R-:W-:-:S04]  /*06e0*/  @P4 FFMA R5, R20, R19, R5 ;  /* 0x0000001314054223 */ /* 0x020fc80000000005 */
[----:B-1----:R-:W-:-:S04]  /*06f0*/  @P6 FFMA R5, R22, R21, R5 ;  /* 0x0000001516056223 */ /* 0x002fc80000000005 */
[----:B----4-:R-:W-:Y:S01]  /*0700*/  @P2 FFMA R5, R24, R23, R5 ;  /* 0x0000001718052223 */ /* 0x010fe20000000005 */
[----:B------:R-:W-:Y:S06]  /*0710*/  BRA.U UP0, `(.L_x_2) ;  /* 0xfffffff900e07547 */ /* 0x000fec000b83ffff */
[----:B------:R-:W-:-:S07]  /*0720*/  IMAD.U32 R9, RZ, RZ, UR10 ;  /* 0x0000000aff097e24 */ /* 0x000fce000f8e00ff */
.L_x_1:
[----:B------:R-:W-:Y:S02]  /*0730*/  ULOP3.LUT UR5, UR9, 0x6, URZ, 0xc0, !UPT ;  /* 0x0000000609057892 */ /* 0x000fe4000f8ec0ff */
[----:B------:R-:W-:Y:S02]  /*0740*/  ULOP3.LUT UP1, URZ, UR9, 0x2, URZ, 0xc0, !UPT ;  /* 0x0000000209ff7892 */ /* 0x000fe4000f82c0ff */
[----:B------:R-:W-:Y:S02]  /*0750*/  UISETP.GE.U32.AND UP0, UPT, UR5, 0x3, UPT ;  /* 0x000000030500788c */ /* 0x000fe4000bf06070 */
[----:B------:R-:W-:-:S07]  /*0760*/  UIMAD UR5, UR4, 0x1c, URZ ;  /* 0x0000001c040578a4 */ /* 0x000fce000f8e02ff */
[----:B------:R-:W-:Y:S05]  /*0770*/  BRA.U !UP0, `(.L_x_3) ;  /* 0x00000001089c7547 */ /* 0x000fea000b800000 */
[----:B------:R-:W-:Y:S01]  /*0780*/  IMAD.IADD R6, R4, 0x1, R9 ;  /* 0x0000000104067824 */ /* 0x000fe200078e0209 */
[----:B------:R-:W0:Y:S01]  /*0790*/  LDCU.64 UR12, c[0x0][0x380] ;  /* 0x00007000ff0c77ac */ /* 0x000e220008000a00 */
[----:B------:R-:W-:Y:S02]  /*07a0*/  SHF.R.S32.HI R15, RZ, 0x1f, R7 ;  /* 0x0000001fff0f7819 */ /* 0x000fe40000011407 */
[C---:B------:R-:W-:Y:S01]  /*07b0*/  VIADD R8, R6.reuse, 0x1 ;  /* 0x0000000106087836 */ /* 0x040fe20000000000 */
[C---:B------:R-:W-:Y:S01]  /*07c0*/  ISETP.GE.AND P1, PT, R6.reuse, UR7, PT ;  /* 0x0000000706007c0c */ /* 0x040fe2000bf26270 */
[C---:B------:R-:W-:Y:S02]  /*07d0*/  VIADD R12, R6.reuse, 0x2 ;  /* 0x00000002060c7836 */ /* 0x040fe40000000000 */
[C---:B------:R-:W-:Y:S01]  /*07e0*/  VIADD R16, R6.reuse, 0x3 ;  /* 0x0000000306107836 */ /* 0x040fe20000000000 */
[----:B------:R-:W-:Y:S02]  /*07f0*/  ISETP.GT.AND P1, PT, R6, -0x1, !P1 ;  /* 0xffffffff0600780c */ /* 0x000fe40004f24270 */
[----:B------:R-:W-:-:S02]  /*0800*/  ISETP.GE.AND P4, PT, R8, UR7, PT ;  /* 0x0000000708007c0c */ /* 0x000fc4000bf86270 */
[----:B------:R-:W-:Y:S02]  /*0810*/  PLOP3.LUT P1, PT, P0, P1, PT, 0x80, 0x8 ;  /* 0x000000000008781c */ /* 0x000fe40000723070 */
[----:B------:R-:W-:Y:S02]  /*0820*/  ISETP.GE.AND P2, PT, R12, UR7, PT ;  /* 0x000000070c007c0c */ /* 0x000fe4000bf46270 */
[----:B------:R-:W-:Y:S02]  /*0830*/  ISETP.GT.AND P4, PT, R8, -0x1, !P4 ;  /* 0xffffffff0800780c */ /* 0x000fe40006784270 */
[----:B------:R-:W-:Y:S02]  /*0840*/  ISETP.GT.AND P2, PT, R12, -0x1, !P2 ;  /* 0xffffffff0c00780c */ /* 0x000fe40005744270 */
[----:B------:R-:W-:Y:S02]  /*0850*/  ISETP.GE.AND P3, PT, R16, UR7, PT ;  /* 0x0000000710007c0c */ /* 0x000fe4000bf66270 */
[----:B------:R-:W-:-:S02]  /*0860*/  PLOP3.LUT P4, PT, P0, P4, PT, 0x80, 0x8 ;  /* 0x000000000008781c */ /* 0x000fc40000789070 */
[----:B------:R-:W-:Y:S01]  /*0870*/  ISETP.GT.AND P3, PT, R16, -0x1, !P3 ;  /* 0xffffffff1000780c */ /* 0x000fe20005f64270 */
[----:B------:R-:W1:Y:S01]  /*0880*/  @P1 LDC.64 R10, c[0x0][0x380] ;  /* 0x0000e000ff0a1b82 */ /* 0x000e620000000a00 */
[C---:B------:R-:W-:Y:S01]  /*0890*/  @P1 IMAD.IADD R13, R7.reuse, 0x1, R6 ;  /* 0x00000001070d1824 */ /* 0x040fe200078e0206 */
[----:B------:R-:W-:Y:S02]  /*08a0*/  IADD3 R6, P5, P6, R7, R9, R4 ;  /* 0x0000000907067210 */ /* 0x000fe40007ebe004 */
[----:B------:R-:W-:Y:S02]  /*08b0*/  PLOP3.LUT P2, PT, P0, P2, PT, 0x80, 0x8 ;  /* 0x000000000008781c */ /* 0x000fe40000745070 */
[----:B------:R-:W-:Y:S01]  /*08c0*/  PLOP3.LUT P3, PT, P0, P3, PT, 0x80, 0x8 ;  /* 0x000000000008781c */ /* 0x000fe20000767070 */
[----:B-1----:R-:W-:Y:S01]  /*08d0*/  @P1 IMAD.WIDE R12, R13, 0x4, R10 ;  /* 0x000000040d0c1825 */ /* 0x002fe200078e020a */
[----:B------:R-:W-:Y:S02]  /*08e0*/  IADD3.X R11, PT, PT, R15, RZ, R2, P5, P6 ;  /* 0x000000ff0f0b7210 */ /* 0x000fe40002fec402 */
[----:B0-----:R-:W-:-:S03]  /*08f0*/  LEA R10, P5, R6, UR12, 0x2 ;  /* 0x0000000c060a7c11 */ /* 0x001fc6000f8a10ff */
[----:B------:R-:W2:Y:S01]  /*0900*/  @P1 LDG.E R12, desc[UR14][R12.64] ;  /* 0x0000000e0c0c1981 */ /* 0x000ea2000c1e1900 */
[----:B------:R-:W-:-:S05]  /*0910*/  LEA.HI.X R11, R6, UR13, R11, 0x2, P5 ;  /* 0x0000000d060b7c11 */ /* 0x000fca000a8f140b */
[----:B------:R-:W3:Y:S04]  /*0920*/  @P4 LDG.E R15, desc[UR14][R10.64+0x4] ;  /* 0x0000040e0a0f4981 */ /* 0x000ee8000c1e1900 */
[----:B------:R-:W4:Y:S04]  /*0930*/  @P2 LDG.E R17, desc[UR14][R10.64+0x8] ;  /* 0x0000080e0a112981 */ /* 0x000f28000c1e1900 */
[----:B------:R-:W5:Y:S01]  /*0940*/  @P3 LDG.E R19, desc[UR14][R10.64+0xc] ;  /* 0x00000c0e0a133981 */ /* 0x000f62000c1e1900 */
[----:B------:R-:W-:-:S04]  /*0950*/  LEA R6, R9, UR5, 0x2 ;  /* 0x0000000509067c11 */ /* 0x000fc8000f8e10ff */
[----:B------:R-:W2:Y:S08]  /*0960*/  @P1 LDC R8, c[0x3][R6] ;  /* 0x00c0000006081b82 */ /* 0x000eb00000000800 */
[----:B------:R-:W3:Y:S08]  /*0970*/  @P4 LDC R16, c[0x3][R6+0x4] ;  /* 0x00c0010006104b82 */ /* 0x000ef00000000800 */
[----:B------:R-:W4:Y:S08]  /*0980*/  @P2 LDC R18, c[0x3][R6+0x8] ;  /* 0x00c0020006122b82 */ /* 0x000f300000000800 */
[----:B------:R-:W5:Y:S01]  /*0990*/  @P3 LDC R20, c[0x3][R6+0xc] ;  /* 0x00c0030006143b82 */ /* 0x000f620000000800 */
[----:B------:R-:W-:-:S02]  /*09a0*/  VIADD R9, R9, 0x4 ;  /* 0x0000000409097836 */ /* 0x000fc40000000000 */
[----:B--2---:R-:W-:-:S04]  /*09b0*/  @P1 FFMA R5, R8, R12, R5 ;  /* 0x0000000c08051223 */ /* 0x004fc80000000005 */
[----:B---3--:R-:W-:-:S04]  /*09c0*/  @P4 FFMA R5, R16, R15, R5 ;  /* 0x0000000f10054223 */ /* 0x008fc80000000005 */
[----:B----4-:R-:W-:-:S04]  /*09d0*/  @P2 FFMA R5, R18, R17, R5 ;  /* 0x0000001112052223 */ /* 0x010fc80000000005 */
[----:B-----5:R-:W-:-:S07]  /*09e0*/  @P3 FFMA R5, R20, R19, R5 ;  /* 0x0000001314053223 */ /* 0x020fce0000000005 */
.L_x_3:
[----:B------:R-:W-:Y:S05]  /*09f0*/  BRA.U !UP1, `(.L_x_4) ;  /* 0x0000000109687547 */ /* 0x000fea000b800000 */
[----:B------:R-:W-:-:S04]  /*0a00*/  IMAD.IADD R6, R4, 0x1, R9 ;  /* 0x0000000104067824 */ /* 0x000fc800078e0209 */
[C---:B------:R-:W-:Y:S01]  /*0a10*/  VIADD R8, R6.reuse, 0x1 ;  /* 0x0000000106087836 */ /* 0x040fe20000000000 */
[----:B------:R-:W-:-:S04]  /*0a20*/  ISETP.GE.AND P1, PT, R6, UR7, PT ;  /* 0x0000000706007c0c */ /* 0x000fc8000bf26270 */
[----:B------:R-:W-:Y:S02]  /*0a30*/  ISETP.GE.AND P2, PT, R8, UR7, PT ;  /* 0x0000000708007c0c */ /* 0x000fe4000bf46270 */
[----:B------:R-:W-:Y:S02]  /*0a40*/  ISETP.GT.AND P1, PT, R6, -0x1, !P1 ;  /* 0xffffffff0600780c */ /* 0x000fe40004f24270 */
[----:B------:R-:W-:Y:S02]  /*0a50*/  ISETP.GT.AND P2, PT, R8, -0x1, !P2 ;  /* 0xffffffff0800780c */ /* 0x000fe40005744270 */
[----:B------:R-:W-:Y:S02]  /*0a60*/  PLOP3.LUT P1, PT, P0, P1, PT, 0x80, 0x8 ;  /* 0x000000000008781c */ /* 0x000fe40000723070 */
[----:B------:R-:W-:-:S11]  /*0a70*/  PLOP3.LUT P2, PT, P0, P2, PT, 0x80, 0x8 ;  /* 0x000000000008781c */ /* 0x000fd60000745070 */
[----:B------:R-:W0:Y:S01]  /*0a80*/  @P1 LDC.64 R12, c[0x0][0x380] ;  /* 0x0000e000ff0c1b82 */ /* 0x000e220000000a00 */
[C---:B------:R-:W-:Y:S01]  /*0a90*/  @P1 IMAD.IADD R15, R7.reuse, 0x1, R6 ;  /* 0x00000001070f1824 */ /* 0x040fe200078e0206 */
[----:B------:R-:W-:Y:S02]  /*0aa0*/  @P2 SHF.R.S32.HI R8, RZ, 0x1f, R7 ;  /* 0x0000001fff082819 */ /* 0x000fe40000011407 */
[----:B------:R-:W-:Y:S02]  /*0ab0*/  @P2 SHF.R.S32.HI R17, RZ, 0x1f, R9 ;  /* 0x0000001fff112819 */ /* 0x000fe40000011409 */
[----:B------:R-:W-:Y:S02]  /*0ac0*/  @P2 IADD3 R19, P3, P4, R7, R9, R4 ;  /* 0x0000000907132210 */ /* 0x000fe40007c7e004 */
[----:B------:R-:W1:Y:S02]  /*0ad0*/  @P2 LDC.64 R10, c[0x0][0x380] ;  /* 0x0000e000ff0a2b82 */ /* 0x000e640000000a00 */
[----:B------:R-:W-:Y:S01]  /*0ae0*/  @P2 IADD3.X R6, PT, PT, R8, R17, R2, P3, P4 ;  /* 0x0000001108062210 */ /* 0x000fe20001fe8402 */
[----:B0-----:R-:W-:-:S06]  /*0af0*/  @P1 IMAD.WIDE R12, R15, 0x4, R12 ;  /* 0x000000040f0c1825 */ /* 0x001fcc00078e020c */
[----:B------:R-:W2:Y:S01]  /*0b00*/  @P1 LDG.E R12, desc[UR14][R12.64] ;  /* 0x0000000e0c0c1981 */ /* 0x000ea2000c1e1900 */
[----:B-1----:R-:W-:-:S04]  /*0b10*/  @P2 LEA R10, P3, R19, R10, 0x2 ;  /* 0x0000000a130a2211 */ /* 0x002fc800078610ff */
[----:B------:R-:W-:-:S05]  /*0b20*/  @P2 LEA.HI.X R11, R19, R11, R6, 0x2, P3 ;  /* 0x0000000b130b2211 */ /* 0x000fca00018f1406 */
[----:B------:R-:W3:Y:S01]  /*0b30*/  @P2 LDG.E R10, desc[UR14][R10.64+0x4] ;  /* 0x0000040e0a0a2981 */ /* 0x000ee2000c1e1900 */
[----:B------:R-:W-:-:S04]  /*0b40*/  LEA R15, R9, UR5, 0x2 ;  /* 0x00000005090f7c11 */ /* 0x000fc8000f8e10ff */
[----:B------:R-:W2:Y:S08]  /*0b50*/  @P1 LDC R6, c[0x3][R15] ;  /* 0x00c000000f061b82 */ /* 0x000eb00000000800 */
[----:B------:R-:W3:Y:S01]  /*0b60*/  @P2 LDC R8, c[0x3][R15+0x4] ;  /* 0x00c001000f082b82 */ /* 0x000ee20000000800 */
[----:B------:R-:W-:Y:S02]  /*0b70*/  VIADD R9, R9, 0x2 ;  /* 0x0000000209097836 */ /* 0x000fe40000000000 */
[----:B--2---:R-:W-:-:S04]  /*0b80*/  @P1 FFMA R5, R6, R12, R5 ;  /* 0x0000000c06051223 */ /* 0x004fc80000000005 */
[----:B---3--:R-:W-:-:S07]  /*0b90*/  @P2 FFMA R5, R8, R10, R5 ;  /* 0x0000000a08052223 */ /* 0x008fce0000000005 */
.L_x_4:
[----:B------:R-:W-:Y:S01]  /*0ba0*/  IMAD.IADD R6, R4, 0x1, R9 ;  /* 0x0000000104067824 */ /* 0x000fe200078e0209 */
[----:B------:R-:W-:Y:S04]  /*0bb0*/  BSSY.RECONVERGENT B0, `(.L_x_5) ;  /* 0x000000c000007945 */ /* 0x000fe80003800200 */
[----:B------:R-:W-:-:S04]  /*0bc0*/  ISETP.GE.AND P1, PT, R6, UR7, PT ;  /* 0x0000000706007c0c */ /* 0x000fc8000bf26270 */
[----:B------:R-:W-:-:S04]  /*0bd0*/  ISETP.GT.AND P1, PT, R6, -0x1, !P1 ;  /* 0xffffffff0600780c */ /* 0x000fc80004f24270 */
[----:B------:R-:W-:-:S13]  /*0be0*/  PLOP3.LUT P1, PT, P0, P1, PT, 0x80, 0x8 ;  /* 0x000000000008781c */ /* 0x000fda0000723070 */
[----:B------:R-:W-:Y:S05]  /*0bf0*/  @!P1 BRA `(.L_x_6) ;  /* 0x00000000001c9947 */ /* 0x000fea0003800000 */
[----:B------:R-:W0:Y:S01]  /*0c00*/  LDC.64 R10, c[0x0][0x380] ;  /* 0x0000e000ff0a7b82 */ /* 0x000e220000000a00 */
[----:B------:R-:W-:-:S04]  /*0c10*/  IMAD.IADD R7, R7, 0x1, R6 ;  /* 0x0000000107077824 */ /* 0x000fc800078e0206 */
[----:B0-----:R-:W-:-:S06]  /*0c20*/  IMAD.WIDE R6, R7, 0x4, R10 ;  /* 0x0000000407067825 */ /* 0x001fcc00078e020a */
[----:B------:R-:W2:Y:S01]  /*0c30*/  LDG.E R6, desc[UR14][R6.64] ;  /* 0x0000000e06067981 */ /* 0x000ea2000c1e1900 */
[----:B------:R-:W-:-:S04]  /*0c40*/  LEA R9, R9, UR5, 0x2 ;  /* 0x0000000509097c11 */ /* 0x000fc8000f8e10ff */
[----:B------:R-:W2:Y:S02]  /*0c50*/  LDC R8, c[0x3][R9] ;  /* 0x00c0000009087b82 */ /* 0x000ea40000000800 */
[----:B--2---:R-:W-:-:S07]  /*0c60*/  FFMA R5, R8, R6, R5 ;  /* 0x0000000608057223 */ /* 0x004fce0000000005 */
.L_x_6:
[----:B------:R-:W-:Y:S05]  /*0c70*/  BSYNC.RECONVERGENT B0 ;  /* 0x0000000000007941 */ /* 0x000fea0003800200 */
.L_x_5:
[----:B------:R-:W-:Y:S02]  /*0c80*/  UISETP.NE.AND UP0, UPT, UR4, UR9, UPT ;  /* 0x000000090400728c */ /* 0x000fe4000bf05270 */
[----:B------:R-:W-:-:S07]  /*0c90*/  UIADD3 UR5, UPT, UPT, UR4, 0x1, URZ ;  /* 0x0000000104057890 */ /* 0x000fce000fffe0ff */
[----:B------:R-:W-:Y:S01]  /*0ca0*/  UMOV UR4, UR5 ;  /* 0x0000000500047c82 */ /* 0x000fe20008000000 */
[----:B------:R-:W-:Y:S05]  /*0cb0*/  BRA.U UP0, `(.L_x_7) ;  /* 0xfffffff500307547 */ /* 0x000fea000b83ffff */
.L_x_0:
[----:B------:R-:W0:Y:S01]  /*0cc0*/  LDCU UR5, c[0x0][0x394] ;  /* 0x00007280ff0577ac */ /* 0x000e220008000800 */
[----:B------:R-:W1:Y:S01]  /*0cd0*/  LDCU UR7, c[0x0][0x398] ;  /* 0x00007300ff0777ac */ /* 0x000e620008000800 */
[----:B0-----:R-:W-:-:S04]  /*0ce0*/  ISETP.GE.AND P0, PT, R3, UR5, PT ;  /* 0x0000000503007c0c */ /* 0x001fc8000bf06270 */
[----:B-1----:R-:W-:-:S04]  /*0cf0*/  ISETP.GE.OR P0, PT, R0, UR7, P0 ;  /* 0x0000000700007c0c */ /* 0x002fc80008706670 */
[----:B------:R-:W-:-:S13]  /*0d00*/  ISETP.LT.OR P0, PT, R3, RZ, P0 ;  /* 0x000000ff0300720c */ /* 0x000fda0000701670 */
[----:B------:R-:W-:Y:S05]  /*0d10*/  @P0 EXIT ;  /* 0x000000000000094d */ /* 0x000fea0003800000 */
[----:B------:R-:W0:Y:S01]  /*0d20*/  LDC.64 R6, c[0x0][0x388] ;  /* 0x0000e200ff067b82 */ /* 0x000e220000000a00 */
[----:B------:R-:W-:-:S04]  /*0d30*/  IMAD R3, R0, UR5, R3 ;  /* 0x0000000500037c24 */ /* 0x000fc8000f8e0203 */
[----:B0-----:R-:W-:-:S05]  /*0d40*/  IMAD.WIDE R2, R3, 0x4, R6 ;  /* 0x0000000403027825 */ /* 0x001fca00078e0206 */
[----:B------:R-:W-:Y:S01]  /*0d50*/  STG.E desc[UR14][R2.64], R5 ;  /* 0x0000000502007986 */ /* 0x000fe2000c10190e */
[----:B------:R-:W-:Y:S05]  /*0d60*/  EXIT ;  /* 0x000000000000794d */ /* 0x000fea0003800000 */
.L_x_8:
[----:B------:R-:W-:-:S00]  /*0d70*/  BRA `(.L_x_8) ;  /* 0xfffffffc00fc7947 */ /* 0x000fc0000383ffff */
[----:B------:R-:W-:-:S00]  /*0d80*/  NOP ;  /* 0x0000000000007918 */ /* 0x000fc00000000000 */
[----:B------:R-:W-:-:S00]  /*0d90*/  NOP ;  /* 0x0000000000007918 */ /* 0x000fc00000000000 */
[----:B------:R-:W-:-:S00]  /*0da0*/  NOP ;  /* 0x0000000000007918 */ /* 0x000fc00000000000 */
[----:B------:R-:W-:-:S00]  /*0db0*/  NOP ;  /* 0x0000000000007918 */ /* 0x000fc00000000000 */
[----:B------:R-:W-:-:S00]  /*0dc0*/  NOP ;  /* 0x0000000000007918 */ /* 0x000fc00000000000 */
[----:B------:R-:W-:-:S00]  /*0dd0*/  NOP ;  /* 0x0000000000007918 */ /* 0x000fc00000000000 */
[----:B------:R-:W-:-:S00]  /*0de0*/  NOP ;  /* 0x0000000000007918 */ /* 0x000fc00000000000 */
[----:B------:R-:W-:-:S00]  /*0df0*/  NOP ;  /* 0x0000000000007918 */ /* 0x000fc00000000000 */
.L_x_9:


//--------------------- .nv.shared.reserved.0     --------------------------
	.section	.nv.shared.reserved.0,"aw",@nobits
	.weak		__nv_reservedSMEM_offset_0_alias
	.size		__nv_reservedSMEM_offset_0_alias, 0, 64
	.other		__nv_reservedSMEM_offset_0_alias,@"STO_CUDA_RESERVED_SHARED STV_DEFAULT"
__nv_reservedSMEM_offset_0_alias:
	.zero		0
	.zero		64


//--------------------- .nv.constant0._Z13conv2d_kernelPfS_iii --------------------------
	.section	.nv.constant0._Z13conv2d_kernelPfS_iii,"a",@progbits
	.sectionflags	@""
	.align	4
.nv.constant0._Z13conv2d_kernelPfS_iii:
	.zero		924


//--------------------- SYMBOLS --------------------------

	.type		.nv.reservedSmem.offset0,@object
	.size		.nv.reservedSmem.offset0,0x4
